//
// Generated by NVIDIA NVVM Compiler
//
// Compiler Build ID: CL-36424714
// Cuda compilation tools, release 13.0, V13.0.88
// Based on NVVM 20.0.0
//

.version 9.0
.target sm_100
.address_size 64

	// .globl	_ZN3cpm10microbench19hmma_latency_kernelEPmi

.visible .entry _ZN3cpm10microbench19hmma_latency_kernelEPmi(
	.param .u64 .ptr .align 1 _ZN3cpm10microbench19hmma_latency_kernelEPmi_param_0,
	.param .u32 _ZN3cpm10microbench19hmma_latency_kernelEPmi_param_1
)
{
	.reg .pred 	%p<9>;
	.reg .b16 	%rs<9>;
	.reg .b32 	%r<7>;
	.reg .b64 	%rd<9>;

	ld.param.u64 	%rd3, [_ZN3cpm10microbench19hmma_latency_kernelEPmi_param_0];
	ld.param.u32 	%r4, [_ZN3cpm10microbench19hmma_latency_kernelEPmi_param_1];
	// begin inline asm
	mov.u64 %rd4, %clock64;
	// end inline asm
	setp.lt.s32 	%p4, %r4, 1;
	mov.pred 	%p8, 0;
	@%p4 bra 	$L__BB0_4;
	neg.s32 	%r6, %r4;
	mov.b16 	%rs8, 15360;
$L__BB0_2:
	.pragma "nounroll";
	mov.b16 	%rs6, 15360;
	// begin inline asm
	fma.rn.f16 %rs8, %rs6, %rs8, %rs6;
	// end inline asm
	add.s32 	%r6, %r6, 1;
	setp.ne.s32 	%p5, %r6, 0;
	@%p5 bra 	$L__BB0_2;
	setp.eq.s16 	%p8, %rs8, 0;
$L__BB0_4:
	// begin inline asm
	mov.u64 %rd5, %clock64;
	// end inline asm
	mov.u32 	%r5, %tid.x;
	setp.ne.s32 	%p6, %r5, 0;
	setp.eq.s32 	%p7, %r5, 0;
	sub.s64 	%rd6, %rd5, %rd4;
	selp.b64 	%rd7, 0, %rd6, %p8;
	selp.b64 	%rd2, %rd7, %rd6, %p7;
	@%p6 bra 	$L__BB0_6;
	cvta.to.global.u64 	%rd8, %rd3;
	st.global.u64 	[%rd8], %rd2;
$L__BB0_6:
	ret;

}
	// .globl	_ZN3cpm10microbench22hmma_throughput_kernelEPmi
.visible .entry _ZN3cpm10microbench22hmma_throughput_kernelEPmi(
	.param .u64 .ptr .align 1 _ZN3cpm10microbench22hmma_throughput_kernelEPmi_param_0,
	.param .u32 _ZN3cpm10microbench22hmma_throughput_kernelEPmi_param_1
)
{
	.reg .pred 	%p<6>;
	.reg .b16 	%rs<22>;
	.reg .b32 	%r<7>;
	.reg .b64 	%rd<9>;

	ld.param.u64 	%rd3, [_ZN3cpm10microbench22hmma_throughput_kernelEPmi_param_0];
	ld.param.u32 	%r4, [_ZN3cpm10microbench22hmma_throughput_kernelEPmi_param_1];
	// begin inline asm
	mov.u64 %rd4, %clock64;
	// end inline asm
	setp.lt.s32 	%p1, %r4, 1;
	mov.b16 	%rs20, 15360;
	mov.u16 	%rs21, %rs20;
	@%p1 bra 	$L__BB1_3;
	neg.s32 	%r6, %r4;
	mov.b16 	%rs21, 15360;
	mov.u16 	%rs20, %rs21;
$L__BB1_2:
	.pragma "nounroll";
	mov.b16 	%rs15, 15360;
	// begin inline asm
	fma.rn.f16 %rs20, %rs15, %rs20, %rs15;
	// end inline asm
	// begin inline asm
	fma.rn.f16 %rs21, %rs15, %rs21, %rs15;
	// end inline asm
	add.s32 	%r6, %r6, 1;
	setp.ne.s32 	%p2, %r6, 0;
	@%p2 bra 	$L__BB1_2;
$L__BB1_3:
	// begin inline asm
	mov.u64 %rd5, %clock64;
	// end inline asm
	mov.u32 	%r5, %tid.x;
	setp.ne.s32 	%p3, %r5, 0;
	setp.eq.s32 	%p4, %r5, 0;
	sub.s64 	%rd6, %rd5, %rd4;
	neg.s16 	%rs17, %rs21;
	setp.eq.s16 	%p5, %rs20, %rs17;
	selp.b64 	%rd7, 0, %rd6, %p5;
	selp.b64 	%rd2, %rd7, %rd6, %p4;
	@%p3 bra 	$L__BB1_5;
	cvta.to.global.u64 	%rd8, %rd3;
	st.global.u64 	[%rd8], %rd2;
$L__BB1_5:
	ret;

}
	// .globl	_ZN3cpm10microbench19imma_latency_kernelEPmi
.visible .entry _ZN3cpm10microbench19imma_latency_kernelEPmi(
	.param .u64 .ptr .align 1 _ZN3cpm10microbench19imma_latency_kernelEPmi_param_0,
	.param .u32 _ZN3cpm10microbench19imma_latency_kernelEPmi_param_1
)
{
	.reg .pred 	%p<7>;
	.reg .b32 	%r<19>;
	.reg .b64 	%rd<8>;

	ld.param.u64 	%rd3, [_ZN3cpm10microbench19imma_latency_kernelEPmi_param_0];
	ld.param.u32 	%r7, [_ZN3cpm10microbench19imma_latency_kernelEPmi_param_1];
	// begin inline asm
	mov.u64 %rd4, %clock64;
	// end inline asm
	setp.lt.s32 	%p1, %r7, 1;
	mov.b32 	%r18, 0;
	@%p1 bra 	$L__BB2_3;
	neg.s32 	%r16, %r7;
	mov.b32 	%r18, 0;
$L__BB2_2:
	.pragma "nounroll";
	mov.b32 	%r12, 1;
	// begin inline asm
	mad.lo.s32 %r18, %r12, %r12, %r18;
	// end inline asm
	add.s32 	%r16, %r16, 1;
	setp.ne.s32 	%p2, %r16, 0;
	@%p2 bra 	$L__BB2_2;
$L__BB2_3:
	// begin inline asm
	mov.u64 %rd5, %clock64;
	// end inline asm
	mov.u32 	%r14, %tid.x;
	setp.ne.s32 	%p3, %r14, 0;
	sub.s64 	%rd6, %rd5, %rd4;
	or.b32  	%r15, %r18, %r14;
	setp.ne.s32 	%p4, %r15, 0;
	setp.eq.s32 	%p5, %r15, 0;
	selp.b64 	%rd2, 0, %rd6, %p5;
	and.pred  	%p6, %p3, %p4;
	@%p6 bra 	$L__BB2_5;
	cvta.to.global.u64 	%rd7, %rd3;
	st.global.u64 	[%rd7], %rd2;
$L__BB2_5:
	ret;

}
	// .globl	_ZN3cpm10microbench22imma_throughput_kernelEPmi
.visible .entry _ZN3cpm10microbench22imma_throughput_kernelEPmi(
	.param .u64 .ptr .align 1 _ZN3cpm10microbench22imma_throughput_kernelEPmi_param_0,
	.param .u32 _ZN3cpm10microbench22imma_throughput_kernelEPmi_param_1
)
{
	.reg .pred 	%p<6>;
	.reg .b32 	%r<28>;
	.reg .b64 	%rd<9>;

	ld.param.u64 	%rd3, [_ZN3cpm10microbench22imma_throughput_kernelEPmi_param_0];
	ld.param.u32 	%r10, [_ZN3cpm10microbench22imma_throughput_kernelEPmi_param_1];
	// begin inline asm
	mov.u64 %rd4, %clock64;
	// end inline asm
	setp.lt.s32 	%p1, %r10, 1;
	mov.b32 	%r26, 0;
	mov.u32 	%r27, %r26;
	@%p1 bra 	$L__BB3_3;
	neg.s32 	%r23, %r10;
	mov.b32 	%r27, 0;
	mov.u32 	%r26, %r27;
$L__BB3_2:
	.pragma "nounroll";
	mov.b32 	%r19, 1;
	// begin inline asm
	mad.lo.s32 %r26, %r19, %r19, %r26;
	// end inline asm
	// begin inline asm
	mad.lo.s32 %r27, %r19, %r19, %r27;
	// end inline asm
	add.s32 	%r23, %r23, 1;
	setp.ne.s32 	%p2, %r23, 0;
	@%p2 bra 	$L__BB3_2;
$L__BB3_3:
	// begin inline asm
	mov.u64 %rd5, %clock64;
	// end inline asm
	mov.u32 	%r21, %tid.x;
	setp.ne.s32 	%p3, %r21, 0;
	setp.eq.s32 	%p4, %r21, 0;
	sub.s64 	%rd6, %rd5, %rd4;
	neg.s32 	%r22, %r27;
	setp.eq.s32 	%p5, %r26, %r22;
	selp.b64 	%rd7, 0, %rd6, %p5;
	selp.b64 	%rd2, %rd7, %rd6, %p4;
	@%p3 bra 	$L__BB3_5;
	cvta.to.global.u64 	%rd8, %rd3;
	st.global.u64 	[%rd8], %rd2;
$L__BB3_5:
	ret;

}


// ===== COMPILED SASS (sm_100) =====

	.target	sm_100

	.elftype	@"ET_EXEC"


//--------------------- .note.nv.tkinfo           --------------------------
	.section	.note.nv.tkinfo,"",@"SHT_NOTE"
	.sectionflags	@"SHF_NOTE_NV_TKINFO"
	.tkinfo
        /*0018*/ 	.word	0x00000002
        /*0030*/ 	.string	""
        /*0030*/ 	.string	"ptxas"
        /*0030*/ 	.string	"Cuda compilation tools, release 13.0, V13.0.88"
        /*0030*/ 	.string	"Build cuda_13.0.r13.0/compiler.36424714_0"
        /*0030*/ 	.string	"-arch sm_100 -m 64 "



//--------------------- .note.nv.cuinfo           --------------------------
	.section	.note.nv.cuinfo,"",@"SHT_NOTE"
	.sectionflags	@"SHF_NOTE_NV_CUINFO"
        /*0018*/ 	.short	0x0002
        /*001a*/ 	.short	0x0064
        /*001c*/ 	.short	0x0082
	.zero		2


//--------------------- .nv.info                  --------------------------
	.section	.nv.info,"",@"SHT_CUDA_INFO"
	.align	4


	//----- nvinfo : EIATTR_REGCOUNT
	.align		4
        /*0000*/ 	.byte	0x04, 0x2f
        /*0002*/ 	.short	(.L_1 - .L_0)
	.align		4
.L_0:
        /*0004*/ 	.word	index@(_ZN3cpm10microbench19hmma_latency_kernelEPmi)
        /*0008*/ 	.word	0x0000000a


	//----- nvinfo : EIATTR_FRAME_SIZE
	.align		4
.L_1:
        /*000c*/ 	.byte	0x04, 0x11
        /*000e*/ 	.short	(.L_3 - .L_2)
	.align		4
.L_2:
        /*0010*/ 	.word	index@(_ZN3cpm10microbench19hmma_latency_kernelEPmi)
        /*0014*/ 	.word	0x00000000


	//----- nvinfo : EIATTR_REGCOUNT
	.align		4
.L_3:
        /*0018*/ 	.byte	0x04, 0x2f
        /*001a*/ 	.short	(.L_5 - .L_4)
	.align		4
.L_4:
        /*001c*/ 	.word	index@(_ZN3cpm10microbench22hmma_throughput_kernelEPmi)
        /*0020*/ 	.word	0x0000000c


	//----- nvinfo : EIATTR_FRAME_SIZE
	.align		4
.L_5:
        /*0024*/ 	.byte	0x04, 0x11
        /*0026*/ 	.short	(.L_7 - .L_6)
	.align		4
.L_6:
        /*0028*/ 	.word	index@(_ZN3cpm10microbench22hmma_throughput_kernelEPmi)
        /*002c*/ 	.word	0x00000000


	//----- nvinfo : EIATTR_REGCOUNT
	.align		4
.L_7:
        /*0030*/ 	.byte	0x04, 0x2f
        /*0032*/ 	.short	(.L_9 - .L_8)
	.align		4
.L_8:
        /*0034*/ 	.word	index@(_ZN3cpm10microbench19imma_latency_kernelEPmi)
        /*0038*/ 	.word	0x0000000a


	//----- nvinfo : EIATTR_FRAME_SIZE
	.align		4
.L_9:
        /*003c*/ 	.byte	0x04, 0x11
        /*003e*/ 	.short	(.L_11 - .L_10)
	.align		4
.L_10:
        /*0040*/ 	.word	index@(_ZN3cpm10microbench19imma_latency_kernelEPmi)
        /*0044*/ 	.word	0x00000000


	//----- nvinfo : EIATTR_REGCOUNT
	.align		4
.L_11:
        /*0048*/ 	.byte	0x04, 0x2f
        /*004a*/ 	.short	(.L_13 - .L_12)
	.align		4
.L_12:
        /*004c*/ 	.word	index@(_ZN3cpm10microbench22imma_throughput_kernelEPmi)
        /*0050*/ 	.word	0x0000000a


	//----- nvinfo : EIATTR_FRAME_SIZE
	.align		4
.L_13:
        /*0054*/ 	.byte	0x04, 0x11
        /*0056*/ 	.short	(.L_15 - .L_14)
	.align		4
.L_14:
        /*0058*/ 	.word	index@(_ZN3cpm10microbench22imma_throughput_kernelEPmi)
        /*005c*/ 	.word	0x00000000


	//----- nvinfo : EIATTR_MIN_STACK_SIZE
	.align		4
.L_15:
        /*0060*/ 	.byte	0x04, 0x12
        /*0062*/ 	.short	(.L_17 - .L_16)
	.align		4
.L_16:
        /*0064*/ 	.word	index@(_ZN3cpm10microbench22imma_throughput_kernelEPmi)
        /*0068*/ 	.word	0x00000000


	//----- nvinfo : EIATTR_MIN_STACK_SIZE
	.align		4
.L_17:
        /*006c*/ 	.byte	0x04, 0x12
        /*006e*/ 	.short	(.L_19 - .L_18)
	.align		4
.L_18:
        /*0070*/ 	.word	index@(_ZN3cpm10microbench19imma_latency_kernelEPmi)
        /*0074*/ 	.word	0x00000000


	//----- nvinfo : EIATTR_MIN_STACK_SIZE
	.align		4
.L_19:
        /*0078*/ 	.byte	0x04, 0x12
        /*007a*/ 	.short	(.L_21 - .L_20)
	.align		4
.L_20:
        /*007c*/ 	.word	index@(_ZN3cpm10microbench22hmma_throughput_kernelEPmi)
        /*0080*/ 	.word	0x00000000


	//----- nvinfo : EIATTR_MIN_STACK_SIZE
	.align		4
.L_21:
        /*0084*/ 	.byte	0x04, 0x12
        /*0086*/ 	.short	(.L_23 - .L_22)
	.align		4
.L_22:
        /*0088*/ 	.word	index@(_ZN3cpm10microbench19hmma_latency_kernelEPmi)
        /*008c*/ 	.word	0x00000000
.L_23:


//--------------------- .nv.compat                --------------------------
	.section	.nv.compat,"",@"SHT_CUDA_COMPAT_INFO"
	.align	4
        /*0000*/ 	.byte	0x02, 0x09, 0x00, 0x00, 0x02, 0x02, 0x01, 0x00, 0x02, 0x05, 0x05, 0x00, 0x03, 0x07, 0x01, 0x01
        /*0010*/ 	.byte	0x02, 0x03, 0x00, 0x00, 0x02, 0x06, 0x01, 0x00, 0x04, 0x0b, 0x08, 0x00, 0x09, 0x00, 0x00, 0x00
        /*0020*/ 	.byte	0x00, 0x00, 0x00, 0x00


//--------------------- .nv.info._ZN3cpm10microbench22imma_throughput_kernelEPmi --------------------------
	.section	.nv.info._ZN3cpm10microbench22imma_throughput_kernelEPmi,"",@"SHT_CUDA_INFO"
	.sectionflags	@""
	.align	4


	//----- nvinfo : EIATTR_CUDA_API_VERSION
	.align		4
        /*0000*/ 	.byte	0x04, 0x37
        /*0002*/ 	.short	(.L_25 - .L_24)
.L_24:
        /*0004*/ 	.word	0x00000082


	//----- nvinfo : EIATTR_KPARAM_INFO
	.align		4
.L_25:
        /*0008*/ 	.byte	0x04, 0x17
        /*000a*/ 	.short	(.L_27 - .L_26)
.L_26:
        /*000c*/ 	.word	0x00000000
        /*0010*/ 	.short	0x0001
        /*0012*/ 	.short	0x0008
        /*0014*/ 	.byte	0x00, 0xf0, 0x11, 0x00


	//----- nvinfo : EIATTR_KPARAM_INFO
	.align		4
.L_27:
        /*0018*/ 	.byte	0x04, 0x17
        /*001a*/ 	.short	(.L_29 - .L_28)
.L_28:
        /*001c*/ 	.word	0x00000000
        /*0020*/ 	.short	0x0000
        /*0022*/ 	.short	0x0000
        /*0024*/ 	.byte	0x00, 0xf5, 0x21, 0x00


	//----- nvinfo : EIATTR_SPARSE_MMA_MASK
	.align		4
.L_29:
        /*0028*/ 	.byte	0x03, 0x50
        /*002a*/ 	.short	0x0000


	//----- nvinfo : EIATTR_MAXREG_COUNT
	.align		4
        /*002c*/ 	.byte	0x03, 0x1b
        /*002e*/ 	.short	0x00ff


	//----- nvinfo : EIATTR_MERCURY_ISA_VERSION
	.align		4
        /*0030*/ 	.byte	0x03, 0x5f
        /*0032*/ 	.short	0x0101


	//----- nvinfo : EIATTR_VRC_CTA_INIT_COUNT
	.align		4
        /*0034*/ 	.byte	0x02, 0x4a
	.zero		1
	.zero		1


	//----- nvinfo : EIATTR_EXIT_INSTR_OFFSETS
	.align		4
        /*0038*/ 	.byte	0x04, 0x1c
        /*003a*/ 	.short	(.L_31 - .L_30)


	//   ....[0]....
.L_30:
        /*003c*/ 	.word	0x00000140


	//   ....[1]....
        /*0040*/ 	.word	0x000001d0


	//----- nvinfo : EIATTR_CBANK_PARAM_SIZE
	.align		4
.L_31:
        /*0044*/ 	.byte	0x03, 0x19
        /*0046*/ 	.short	0x000c


	//----- nvinfo : EIATTR_PARAM_CBANK
	.align		4
        /*0048*/ 	.byte	0x04, 0x0a
        /*004a*/ 	.short	(.L_33 - .L_32)
	.align		4
.L_32:
        /*004c*/ 	.word	index@(.nv.constant0._ZN3cpm10microbench22imma_throughput_kernelEPmi)
        /*0050*/ 	.short	0x0380
        /*0052*/ 	.short	0x000c


	//----- nvinfo : EIATTR_SW_WAR
	.align		4
.L_33:
        /*0054*/ 	.byte	0x04, 0x36
        /*0056*/ 	.short	(.L_35 - .L_34)
.L_34:
        /*0058*/ 	.word	0x00000008
.L_35:


//--------------------- .nv.info._ZN3cpm10microbench19imma_latency_kernelEPmi --------------------------
	.section	.nv.info._ZN3cpm10microbench19imma_latency_kernelEPmi,"",@"SHT_CUDA_INFO"
	.sectionflags	@""
	.align	4


	//----- nvinfo : EIATTR_CUDA_API_VERSION
	.align		4
        /*0000*/ 	.byte	0x04, 0x37
        /*0002*/ 	.short	(.L_37 - .L_36)
.L_36:
        /*0004*/ 	.word	0x00000082


	//----- nvinfo : EIATTR_KPARAM_INFO
	.align		4
.L_37:
        /*0008*/ 	.byte	0x04, 0x17
        /*000a*/ 	.short	(.L_39 - .L_38)
.L_38:
        /*000c*/ 	.word	0x00000000
        /*0010*/ 	.short	0x0001
        /*0012*/ 	.short	0x0008
        /*0014*/ 	.byte	0x00, 0xf0, 0x11, 0x00


	//----- nvinfo : EIATTR_KPARAM_INFO
	.align		4
.L_39:
        /*0018*/ 	.byte	0x04, 0x17
        /*001a*/ 	.short	(.L_41 - .L_40)
.L_40:
        /*001c*/ 	.word	0x00000000
        /*0020*/ 	.short	0x0000
        /*0022*/ 	.short	0x0000
        /*0024*/ 	.byte	0x00, 0xf5, 0x21, 0x00


	//----- nvinfo : EIATTR_SPARSE_MMA_MASK
	.align		4
.L_41:
        /*0028*/ 	.byte	0x03, 0x50
        /*002a*/ 	.short	0x0000


	//----- nvinfo : EIATTR_MAXREG_COUNT
	.align		4
        /*002c*/ 	.byte	0x03, 0x1b
        /*002e*/ 	.short	0x00ff


	//----- nvinfo : EIATTR_MERCURY_ISA_VERSION
	.align		4
        /*0030*/ 	.byte	0x03, 0x5f
        /*0032*/ 	.short	0x0101


	//----- nvinfo : EIATTR_VRC_CTA_INIT_COUNT
	.align		4
        /*0034*/ 	.byte	0x02, 0x4a
	.zero		1
	.zero		1


	//----- nvinfo : EIATTR_EXIT_INSTR_OFFSETS
	.align		4
        /*0038*/ 	.byte	0x04, 0x1c
        /*003a*/ 	.short	(.L_43 - .L_42)


	//   ....[0]....
.L_42:
        /*003c*/ 	.word	0x00000110


	//   ....[1]....
        /*0040*/ 	.word	0x00000180


	//----- nvinfo : EIATTR_CBANK_PARAM_SIZE
	.align		4
.L_43:
        /*0044*/ 	.byte	0x03, 0x19
        /*0046*/ 	.short	0x000c


	//----- nvinfo : EIATTR_PARAM_CBANK
	.align		4
        /*0048*/ 	.byte	0x04, 0x0a
        /*004a*/ 	.short	(.L_45 - .L_44)
	.align		4
.L_44:
        /*004c*/ 	.word	index@(.nv.constant0._ZN3cpm10microbench19imma_latency_kernelEPmi)
        /*0050*/ 	.short	0x0380
        /*0052*/ 	.short	0x000c


	//----- nvinfo : EIATTR_SW_WAR
	.align		4
.L_45:
        /*0054*/ 	.byte	0x04, 0x36
        /*0056*/ 	.short	(.L_47 - .L_46)
.L_46:
        /*0058*/ 	.word	0x00000008
.L_47:


//--------------------- .nv.info._ZN3cpm10microbench22hmma_throughput_kernelEPmi --------------------------
	.section	.nv.info._ZN3cpm10microbench22hmma_throughput_kernelEPmi,"",@"SHT_CUDA_INFO"
	.sectionflags	@""
	.align	4


	//----- nvinfo : EIATTR_CUDA_API_VERSION
	.align		4
        /*0000*/ 	.byte	0x04, 0x37
        /*0002*/ 	.short	(.L_49 - .L_48)
.L_48:
        /*0004*/ 	.word	0x00000082


	//----- nvinfo : EIATTR_KPARAM_INFO
	.align		4
.L_49:
        /*0008*/ 	.byte	0x04, 0x17
        /*000a*/ 	.short	(.L_51 - .L_50)
.L_50:
        /*000c*/ 	.word	0x00000000
        /*0010*/ 	.short	0x0001
        /*0012*/ 	.short	0x0008
        /*0014*/ 	.byte	0x00, 0xf0, 0x11, 0x00


	//----- nvinfo : EIATTR_KPARAM_INFO
	.align		4
.L_51:
        /*0018*/ 	.byte	0x04, 0x17
        /*001a*/ 	.short	(.L_53 - .L_52)
.L_52:
        /*001c*/ 	.word	0x00000000
        /*0020*/ 	.short	0x0000
        /*0022*/ 	.short	0x0000
        /*0024*/ 	.byte	0x00, 0xf5, 0x21, 0x00


	//----- nvinfo : EIATTR_SPARSE_MMA_MASK
	.align		4
.L_53:
        /*0028*/ 	.byte	0x03, 0x50
        /*002a*/ 	.short	0x0000


	//----- nvinfo : EIATTR_MAXREG_COUNT
	.align		4
        /*002c*/ 	.byte	0x03, 0x1b
        /*002e*/ 	.short	0x00ff


	//----- nvinfo : EIATTR_MERCURY_ISA_VERSION
	.align		4
        /*0030*/ 	.byte	0x03, 0x5f
        /*0032*/ 	.short	0x0101


	//----- nvinfo : EIATTR_VRC_CTA_INIT_COUNT
	.align		4
        /*0034*/ 	.byte	0x02, 0x4a
	.zero		1
	.zero		1


	//----- nvinfo : EIATTR_EXIT_INSTR_OFFSETS
	.align		4
        /*0038*/ 	.byte	0x04, 0x1c
        /*003a*/ 	.short	(.L_55 - .L_54)


	//   ....[0]....
.L_54:
        /*003c*/ 	.word	0x00000160


	//   ....[1]....
        /*0040*/ 	.word	0x00000240


	//----- nvinfo : EIATTR_CBANK_PARAM_SIZE
	.align		4
.L_55:
        /*0044*/ 	.byte	0x03, 0x19
        /*0046*/ 	.short	0x000c


	//----- nvinfo : EIATTR_PARAM_CBANK
	.align		4
        /*0048*/ 	.byte	0x04, 0x0a
        /*004a*/ 	.short	(.L_57 - .L_56)
	.align		4
.L_56:
        /*004c*/ 	.word	index@(.nv.constant0._ZN3cpm10microbench22hmma_throughput_kernelEPmi)
        /*0050*/ 	.short	0x0380
        /*0052*/ 	.short	0x000c


	//----- nvinfo : EIATTR_SW_WAR
	.align		4
.L_57:
        /*0054*/ 	.byte	0x04, 0x36
        /*0056*/ 	.short	(.L_59 - .L_58)
.L_58:
        /*0058*/ 	.word	0x00000008
.L_59:


//--------------------- .nv.info._ZN3cpm10microbench19hmma_latency_kernelEPmi --------------------------
	.section	.nv.info._ZN3cpm10microbench19hmma_latency_kernelEPmi,"",@"SHT_CUDA_INFO"
	.sectionflags	@""
	.align	4


	//----- nvinfo : EIATTR_CUDA_API_VERSION
	.align		4
        /*0000*/ 	.byte	0x04, 0x37
        /*0002*/ 	.short	(.L_61 - .L_60)
.L_60:
        /*0004*/ 	.word	0x00000082


	//----- nvinfo : EIATTR_KPARAM_INFO
	.align		4
.L_61:
        /*0008*/ 	.byte	0x04, 0x17
        /*000a*/ 	.short	(.L_63 - .L_62)
.L_62:
        /*000c*/ 	.word	0x00000000
        /*0010*/ 	.short	0x0001
        /*0012*/ 	.short	0x0008
        /*0014*/ 	.byte	0x00, 0xf0, 0x11, 0x00


	//----- nvinfo : EIATTR_KPARAM_INFO
	.align		4
.L_63:
        /*0018*/ 	.byte	0x04, 0x17
        /*001a*/ 	.short	(.L_65 - .L_64)
.L_64:
        /*001c*/ 	.word	0x00000000
        /*0020*/ 	.short	0x0000
        /*0022*/ 	.short	0x0000
        /*0024*/ 	.byte	0x00, 0xf5, 0x21, 0x00


	//----- nvinfo : EIATTR_SPARSE_MMA_MASK
	.align		4
.L_65:
        /*0028*/ 	.byte	0x03, 0x50
        /*002a*/ 	.short	0x0000


	//----- nvinfo : EIATTR_MAXREG_COUNT
	.align		4
        /*002c*/ 	.byte	0x03, 0x1b
        /*002e*/ 	.short	0x00ff


	//----- nvinfo : EIATTR_MERCURY_ISA_VERSION
	.align		4
        /*0030*/ 	.byte	0x03, 0x5f
        /*0032*/ 	.short	0x0101


	//----- nvinfo : EIATTR_VRC_CTA_INIT_COUNT
	.align		4
        /*0034*/ 	.byte	0x02, 0x4a
	.zero		1
	.zero		1


	//----- nvinfo : EIATTR_EXIT_INSTR_OFFSETS
	.align		4
        /*0038*/ 	.byte	0x04, 0x1c
        /*003a*/ 	.short	(.L_67 - .L_66)


	//   ....[0]....
.L_66:
        /*003c*/ 	.word	0x00000140


	//   ....[1]....
        /*0040*/ 	.word	0x000001d0


	//----- nvinfo : EIATTR_CBANK_PARAM_SIZE
	.align		4
.L_67:
        /*0044*/ 	.byte	0x03, 0x19
        /*0046*/ 	.short	0x000c


	//----- nvinfo : EIATTR_PARAM_CBANK
	.align		4
        /*0048*/ 	.byte	0x04, 0x0a
        /*004a*/ 	.short	(.L_69 - .L_68)
	.align		4
.L_68:
        /*004c*/ 	.word	index@(.nv.constant0._ZN3cpm10microbench19hmma_latency_kernelEPmi)
        /*0050*/ 	.short	0x0380
        /*0052*/ 	.short	0x000c


	//----- nvinfo : EIATTR_SW_WAR
	.align		4
.L_69:
        /*0054*/ 	.byte	0x04, 0x36
        /*0056*/ 	.short	(.L_71 - .L_70)
.L_70:
        /*0058*/ 	.word	0x00000008
.L_71:


//--------------------- .nv.callgraph             --------------------------
	.section	.nv.callgraph,"",@"SHT_CUDA_CALLGRAPH"
	.align	4
	.sectionentsize	8
	.align		4
        /*0000*/ 	.word	0x00000000
	.align		4
        /*0004*/ 	.word	0xffffffff
	.align		4
        /*0008*/ 	.word	0x00000000
	.align		4
        /*000c*/ 	.word	0xfffffffe
	.align		4
        /*0010*/ 	.word	0x00000000
	.align		4
        /*0014*/ 	.word	0xfffffffd
	.align		4
        /*0018*/ 	.word	0x00000000
	.align		4
        /*001c*/ 	.word	0xfffffffc


//--------------------- .text._ZN3cpm10microbench22imma_throughput_kernelEPmi --------------------------
	.section	.text._ZN3cpm10microbench22imma_throughput_kernelEPmi,"ax",@progbits
	.align	128
        .global         _ZN3cpm10microbench22imma_throughput_kernelEPmi
        .type           _ZN3cpm10microbench22imma_throughput_kernelEPmi,@function
        .size           _ZN3cpm10microbench22imma_throughput_kernelEPmi,(.L_x_12 - _ZN3cpm10microbench22imma_throughput_kernelEPmi)
        .other          _ZN3cpm10microbench22imma_throughput_kernelEPmi,@"STO_CUDA_ENTRY STV_DEFAULT"
_ZN3cpm10microbench22imma_throughput_kernelEPmi:
.text._ZN3cpm10microbench22imma_throughput_kernelEPmi:
[----:B------:R-:W-:Y:S01]  /*0000*/  LDC R1, c[0x0][0x37c] ;  /* 0x0000df00ff017b82 */ /* 0x000fe20000000800 */
[----:B------:R-:W-:Y:S01]  /*0010*/  CS2R R4, SR_CLOCKLO ;  /* 0x0000000000047805 */ /* 0x000fe20000015000 */
[----:B------:R-:W0:Y:S01]  /*0020*/  LDCU UR6, c[0x0][0x388] ;  /* 0x00007100ff0677ac */ /* 0x000e220008000800 */
[----:B------:R-:W-:Y:S01]  /*0030*/  UMOV UR4, URZ ;  /* 0x000000ff00047c82 */ /* 0x000fe20008000000 */
[----:B------:R-:W-:Y:S01]  /*0040*/  UMOV UR5, URZ ;  /* 0x000000ff00057c82 */ /* 0x000fe20008000000 */
[----:B0-----:R-:W-:-:S09]  /*0050*/  UISETP.GE.AND UP0, UPT, UR6, 0x1, UPT ;  /* 0x000000010600788c */ /* 0x001fd2000bf06270 */
[----:B------:R-:W-:Y:S05]  /*0060*/  BRA.U !UP0, `(.L_x_0) ;  /* 0x0000000108207547 */ /* 0x000fea000b800000 */
[----:B------:R-:W-:Y:S01]  /*0070*/  UIADD3 UR6, UPT, UPT, -UR6, URZ, URZ ;  /* 0x000000ff06067290 */ /* 0x000fe2000fffe1ff */
[----:B------:R-:W-:Y:S01]  /*0080*/  UMOV UR5, URZ ;  /* 0x000000ff00057c82 */ /* 0x000fe20008000000 */
[----:B------:R-:W-:-:S10]  /*0090*/  UMOV UR4, URZ ;  /* 0x000000ff00047c82 */ /* 0x000fd40008000000 */
.L_x_1:
[----:B------:R-:W-:Y:S02]  /*00a0*/  UIADD3 UR6, UPT, UPT, UR6, 0x1, URZ ;  /* 0x0000000106067890 */ /* 0x000fe4000fffe0ff */
[----:B------:R-:W-:Y:S02]  /*00b0*/  UIADD3 UR4, UPT, UPT, UR4, 0x1, URZ ;  /* 0x0000000104047890 */ /* 0x000fe4000fffe0ff */
[----:B------:R-:W-:Y:S02]  /*00c0*/  UISETP.NE.AND UP0, UPT, UR6, URZ, UPT ;  /* 0x000000ff0600728c */ /* 0x000fe4000bf05270 */
[----:B------:R-:W-:-:S07]  /*00d0*/  UIADD3 UR5, UPT, UPT, UR5, 0x1, URZ ;  /* 0x0000000105057890 */ /* 0x000fce000fffe0ff */
[----:B------:R-:W-:Y:S05]  /*00e0*/  BRA.U UP0, `(.L_x_1) ;  /* 0xfffffffd00ec7547 */ /* 0x000fea000b83ffff */
.L_x_0:
[----:B------:R-:W-:Y:S01]  /*00f0*/  CS2R R6, SR_CLOCKLO ;  /* 0x0000000000067805 */ /* 0x000fe20000015000 */
[----:B------:R-:W0:Y:S01]  /*0100*/  S2R R0, SR_TID.X ;  /* 0x0000000000007919 */ /* 0x000e220000002100 */
[----:B------:R-:W-:-:S05]  /*0110*/  IMAD R2, RZ, RZ, -UR5 ;  /* 0x80000005ff027e24 */ /* 0x000fca000f8e02ff */
[----:B------:R-:W-:Y:S02]  /*0120*/  ISETP.NE.AND P0, PT, R2, UR4, PT ;  /* 0x0000000402007c0c */ /* 0x000fe4000bf05270 */
[----:B0-----:R-:W-:-:S13]  /*0130*/  ISETP.NE.AND P1, PT, R0, RZ, PT ;  /* 0x000000ff0000720c */ /* 0x001fda0003f25270 */
[----:B------:R-:W-:Y:S05]  /*0140*/  @P1 EXIT ;  /* 0x000000000000194d */ /* 0x000fea0003800000 */
[----:B------:R-:W0:Y:S01]  /*0150*/  LDC.64 R2, c[0x0][0x380] ;  /* 0x0000e000ff027b82 */ /* 0x000e220000000a00 */
[----:B------:R-:W-:Y:S01]  /*0160*/  ISETP.NE.AND P1, PT, R0, RZ, PT ;  /* 0x000000ff0000720c */ /* 0x000fe20003f25270 */
[----:B------:R-:W0:Y:S01]  /*0170*/  LDCU.64 UR4, c[0x0][0x358] ;  /* 0x00006b00ff0477ac */ /* 0x000e220008000a00 */
[----:B------:R-:W-:-:S05]  /*0180*/  IADD3 R4, P2, PT, -R4, R6, RZ ;  /* 0x0000000604047210 */ /* 0x000fca0007f5e1ff */
[----:B------:R-:W-:-:S06]  /*0190*/  IMAD.X R5, R7, 0x1, ~R5, P2 ;  /* 0x0000000107057824 */ /* 0x000fcc00010e0e05 */
[----:B------:R-:W-:Y:S02]  /*01a0*/  @!P1 SEL R4, R4, RZ, P0 ;  /* 0x000000ff04049207 */ /* 0x000fe40000000000 */
[----:B------:R-:W-:-:S05]  /*01b0*/  @!P1 SEL R5, R5, RZ, P0 ;  /* 0x000000ff05059207 */ /* 0x000fca0000000000 */
[----:B0-----:R-:W-:Y:S01]  /*01c0*/  STG.E.64 desc[UR4][R2.64], R4 ;  /* 0x0000000402007986 */ /* 0x001fe2000c101b04 */
[----:B------:R-:W-:Y:S05]  /*01d0*/  EXIT ;  /* 0x000000000000794d */ /* 0x000fea0003800000 */
.L_x_2:
[----:B------:R-:W-:-:S00]  /*01e0*/  BRA `(.L_x_2) ;  /* 0xfffffffc00fc7947 */ /* 0x000fc0000383ffff */
[----:B------:R-:W-:-:S00]  /*01f0*/  NOP ;  /* 0x0000000000007918 */ /* 0x000fc00000000000 */
        /* <DEDUP_REMOVED lines=8> */
.L_x_12:


//--------------------- .text._ZN3cpm10microbench19imma_latency_kernelEPmi --------------------------
	.section	.text._ZN3cpm10microbench19imma_latency_kernelEPmi,"ax",@progbits
	.align	128
        .global         _ZN3cpm10microbench19imma_latency_kernelEPmi
        .type           _ZN3cpm10microbench19imma_latency_kernelEPmi,@function
        .size           _ZN3cpm10microbench19imma_latency_kernelEPmi,(.L_x_13 - _ZN3cpm10microbench19imma_latency_kernelEPmi)
        .other          _ZN3cpm10microbench19imma_latency_kernelEPmi,@"STO_CUDA_ENTRY STV_DEFAULT"
_ZN3cpm10microbench19imma_latency_kernelEPmi:
.text._ZN3cpm10microbench19imma_latency_kernelEPmi:
[----:B------:R-:W-:Y:S01]  /*0000*/  LDC R1, c[0x0][0x37c] ;  /* 0x0000df00ff017b82 */ /* 0x000fe20000000800 */
[----:B------:R-:W-:Y:S01]  /*0010*/  CS2R R4, SR_CLOCKLO ;  /* 0x0000000000047805 */ /* 0x000fe20000015000 */
[----:B------:R-:W0:Y:S01]  /*0020*/  LDCU UR5, c[0x0][0x388] ;  /* 0x00007100ff0577ac */ /* 0x000e220008000800 */
[----:B------:R-:W-:Y:S01]  /*0030*/  UMOV UR4, URZ ;  /* 0x000000ff00047c82 */ /* 0x000fe20008000000 */
[----:B0-----:R-:W-:-:S09]  /*0040*/  UISETP.GE.AND UP0, UPT, UR5, 0x1, UPT ;  /* 0x000000010500788c */ /* 0x001fd2000bf06270 */
[----:B------:R-:W-:Y:S05]  /*0050*/  BRA.U !UP0, `(.L_x_3) ;  /* 0x0000000108187547 */ /* 0x000fea000b800000 */
[----:B------:R-:W-:Y:S01]  /*0060*/  UIADD3 UR5, UPT, UPT, -UR5, URZ, URZ ;  /* 0x000000ff05057290 */ /* 0x000fe2000fffe1ff */
[----:B------:R-:W-:-:S11]  /*0070*/  UMOV UR4, URZ ;  /* 0x000000ff00047c82 */ /* 0x000fd60008000000 */
.L_x_4:
[----:B------:R-:W-:Y:S02]  /*0080*/  UIADD3 UR5, UPT, UPT, UR5, 0x1, URZ ;  /* 0x0000000105057890 */ /* 0x000fe4000fffe0ff */
[----:B------:R-:W-:Y:S02]  /*0090*/  UIADD3 UR4, UPT, UPT, UR4, 0x1, URZ ;  /* 0x0000000104047890 */ /* 0x000fe4000fffe0ff */
[----:B------:R-:W-:-:S09]  /*00a0*/  UISETP.NE.AND UP0, UPT, UR5, URZ, UPT ;  /* 0x000000ff0500728c */ /* 0x000fd2000bf05270 */
[----:B------:R-:W-:Y:S05]  /*00b0*/  BRA.U UP0, `(.L_x_4) ;  /* 0xfffffffd00f07547 */ /* 0x000fea000b83ffff */
.L_x_3:
[----:B------:R-:W-:Y:S01]  /*00c0*/  CS2R R6, SR_CLOCKLO ;  /* 0x0000000000067805 */ /* 0x000fe20000015000 */
[----:B------:R-:W0:Y:S02]  /*00d0*/  S2R R0, SR_TID.X ;  /* 0x0000000000007919 */ /* 0x000e240000002100 */
[C---:B0-----:R-:W-:Y:S01]  /*00e0*/  LOP3.LUT P0, RZ, R0.reuse, UR4, RZ, 0xfc, !PT ;  /* 0x0000000400ff7c12 */ /* 0x041fe2000f80fcff */
[----:B------:R-:W0:Y:S01]  /*00f0*/  LDCU.64 UR4, c[0x0][0x358] ;  /* 0x00006b00ff0477ac */ /* 0x000e220008000a00 */
[----:B------:R-:W-:-:S13]  /*0100*/  ISETP.NE.AND P1, PT, R0, RZ, PT ;  /* 0x000000ff0000720c */ /* 0x000fda0003f25270 */
[----:B0-----:R-:W-:Y:S05]  /*0110*/  @P0 EXIT P1 ;  /* 0x000000000000094d */ /* 0x001fea0000800000 */
[----:B------:R-:W0:Y:S01]  /*0120*/  LDC.64 R2, c[0x0][0x380] ;  /* 0x0000e000ff027b82 */ /* 0x000e220000000a00 */
[----:B------:R-:W-:-:S04]  /*0130*/  IADD3 R4, P1, PT, -R4, R6, RZ ;  /* 0x0000000604047210 */ /* 0x000fc80007f3e1ff */
[----:B------:R-:W-:Y:S01]  /*0140*/  SEL R4, R4, RZ, P0 ;  /* 0x000000ff04047207 */ /* 0x000fe20000000000 */
[----:B------:R-:W-:-:S05]  /*0150*/  IMAD.X R5, R7, 0x1, ~R5, P1 ;  /* 0x0000000107057824 */ /* 0x000fca00008e0e05 */
[----:B------:R-:W-:-:S05]  /*0160*/  SEL R5, R5, RZ, P0 ;  /* 0x000000ff05057207 */ /* 0x000fca0000000000 */
[----:B0-----:R-:W-:Y:S01]  /*0170*/  STG.E.64 desc[UR4][R2.64], R4 ;  /* 0x0000000402007986 */ /* 0x001fe2000c101b04 */
[----:B------:R-:W-:Y:S05]  /*0180*/  EXIT ;  /* 0x000000000000794d */ /* 0x000fea0003800000 */
.L_x_5:
        /* <DEDUP_REMOVED lines=15> */
.L_x_13:


//--------------------- .text._ZN3cpm10microbench22hmma_throughput_kernelEPmi --------------------------
	.section	.text._ZN3cpm10microbench22hmma_throughput_kernelEPmi,"ax",@progbits
	.align	128
        .global         _ZN3cpm10microbench22hmma_throughput_kernelEPmi
        .type           _ZN3cpm10microbench22hmma_throughput_kernelEPmi,@function
        .size           _ZN3cpm10microbench22hmma_throughput_kernelEPmi,(.L_x_14 - _ZN3cpm10microbench22hmma_throughput_kernelEPmi)
        .other          _ZN3cpm10microbench22hmma_throughput_kernelEPmi,@"STO_CUDA_ENTRY STV_DEFAULT"
_ZN3cpm10microbench22hmma_throughput_kernelEPmi:
.text._ZN3cpm10microbench22hmma_throughput_kernelEPmi:
[----:B------:R-:W-:Y:S01]  /*0000*/  LDC R1, c[0x0][0x37c] ;  /* 0x0000df00ff017b82 */ /* 0x000fe20000000800 */
[----:B------:R-:W-:Y:S01]  /*0010*/  CS2R R2, SR_CLOCKLO ;  /* 0x0000000000027805 */ /* 0x000fe20000015000 */
[----:B------:R-:W0:Y:S01]  /*0020*/  LDCU UR4, c[0x0][0x388] ;  /* 0x00007100ff0477ac */ /* 0x000e220008000800 */
[----:B------:R-:W-:Y:S02]  /*0030*/  IMAD.MOV.U32 R0, RZ, RZ, 0x3c00 ;  /* 0x00003c00ff007424 */ /* 0x000fe400078e00ff */
[----:B------:R-:W-:Y:S01]  /*0040*/  IMAD.MOV.U32 R9, RZ, RZ, 0x3c00 ;  /* 0x00003c00ff097424 */ /* 0x000fe200078e00ff */
[----:B0-----:R-:W-:-:S09]  /*0050*/  UISETP.GE.AND UP0, UPT, UR4, 0x1, UPT ;  /* 0x000000010400788c */ /* 0x001fd2000bf06270 */
[----:B------:R-:W-:Y:S05]  /*0060*/  BRA.U !UP0, `(.L_x_6) ;  /* 0x0000000108307547 */ /* 0x000fea000b800000 */
[----:B------:R-:W-:Y:S01]  /*0070*/  IMAD.MOV.U32 R0, RZ, RZ, 0x3c00 ;  /* 0x00003c00ff007424 */ /* 0x000fe200078e00ff */
[----:B------:R-:W-:Y:S01]  /*0080*/  UIADD3 UR4, UPT, UPT, -UR4, URZ, URZ ;  /* 0x000000ff04047290 */ /* 0x000fe2000fffe1ff */
[----:B------:R-:W-:Y:S02]  /*0090*/  IMAD.MOV.U32 R4, RZ, RZ, 0x3c00 ;  /* 0x00003c00ff047424 */ /* 0x000fe400078e00ff */
[----:B------:R-:W-:-:S03]  /*00a0*/  IMAD.MOV.U32 R9, RZ, RZ, 0x3c00 ;  /* 0x00003c00ff097424 */ /* 0x000fc600078e00ff */
[----:B------:R-:W-:-:S07]  /*00b0*/  PRMT R0, R4, 0x5410, R0 ;  /* 0x0000541004007816 */ /* 0x000fce0000000000 */
.L_x_7:
[----:B------:R-:W-:Y:S01]  /*00c0*/  UIADD3 UR4, UPT, UPT, UR4, 0x1, URZ ;  /* 0x0000000104047890 */ /* 0x000fe2000fffe0ff */
[----:B------:R-:W-:-:S03]  /*00d0*/  PRMT R9, R0, 0x5410, R9 ;  /* 0x0000541000097816 */ /* 0x000fc60000000009 */
[----:B------:R-:W-:Y:S02]  /*00e0*/  UISETP.NE.AND UP0, UPT, UR4, URZ, UPT ;  /* 0x000000ff0400728c */ /* 0x000fe4000bf05270 */
[----:B------:R-:W-:-:S05]  /*00f0*/  HFMA2 R4, R9, R0.H1_H1, 1, 1 ;  /* 0x3c003c0009047431 */ /* 0x000fca0000060000 */
[C---:B------:R-:W-:Y:S02]  /*0100*/  PRMT R9, R4.reuse, 0x7632, R9 ;  /* 0x0000763204097816 */ /* 0x040fe40000000009 */
[----:B------:R-:W-:Y:S01]  /*0110*/  PRMT R0, R4, 0x7610, R0 ;  /* 0x0000761004007816 */ /* 0x000fe20000000000 */
[----:B------:R-:W-:Y:S06]  /*0120*/  BRA.U UP0, `(.L_x_7) ;  /* 0xfffffffd00e47547 */ /* 0x000fec000b83ffff */
.L_x_6:
[----:B------:R-:W-:Y:S01]  /*0130*/  CS2R R6, SR_CLOCKLO ;  /* 0x0000000000067805 */ /* 0x000fe20000015000 */
[----:B------:R-:W0:Y:S02]  /*0140*/  S2R R8, SR_TID.X ;  /* 0x0000000000087919 */ /* 0x000e240000002100 */
[----:B0-----:R-:W-:-:S13]  /*0150*/  ISETP.NE.AND P0, PT, R8, RZ, PT ;  /* 0x000000ff0800720c */ /* 0x001fda0003f05270 */
[----:B------:R-:W-:Y:S05]  /*0160*/  @P0 EXIT ;  /* 0x000000000000094d */ /* 0x000fea0003800000 */
[----:B------:R-:W0:Y:S01]  /*0170*/  LDC.64 R4, c[0x0][0x380] ;  /* 0x0000e000ff047b82 */ /* 0x000e220000000a00 */
[----:B------:R-:W-:Y:S01]  /*0180*/  PRMT R9, R9, 0x9910, RZ ;  /* 0x0000991009097816 */ /* 0x000fe200000000ff */
[----:B------:R-:W0:Y:S01]  /*0190*/  LDCU.64 UR4, c[0x0][0x358] ;  /* 0x00006b00ff0477ac */ /* 0x000e220008000a00 */
[----:B------:R-:W-:Y:S02]  /*01a0*/  ISETP.NE.AND P0, PT, R8, RZ, PT ;  /* 0x000000ff0800720c */ /* 0x000fe40003f05270 */
[----:B------:R-:W-:Y:S01]  /*01b0*/  PRMT R8, R0, 0x9910, RZ ;  /* 0x0000991000087816 */ /* 0x000fe200000000ff */
[----:B------:R-:W-:Y:S01]  /*01c0*/  IMAD.MOV R0, RZ, RZ, -R9 ;  /* 0x000000ffff007224 */ /* 0x000fe200078e0a09 */
[----:B------:R-:W-:-:S03]  /*01d0*/  IADD3 R2, P2, PT, -R2, R6, RZ ;  /* 0x0000000602027210 */ /* 0x000fc60007f5e1ff */
[----:B------:R-:W-:Y:S02]  /*01e0*/  IMAD.MOV.U32 R9, RZ, RZ, R8 ;  /* 0x000000ffff097224 */ /* 0x000fe400078e0008 */
[----:B------:R-:W-:-:S03]  /*01f0*/  IMAD.X R3, R7, 0x1, ~R3, P2 ;  /* 0x0000000107037824 */ /* 0x000fc600010e0e03 */
[----:B------:R-:W-:-:S04]  /*0200*/  ISETP.NE.AND P1, PT, R9, R0, PT ;  /* 0x000000000900720c */ /* 0x000fc80003f25270 */
[----:B------:R-:W-:Y:S02]  /*0210*/  @!P0 SEL R2, R2, RZ, P1 ;  /* 0x000000ff02028207 */ /* 0x000fe40000800000 */
[----:B------:R-:W-:-:S05]  /*0220*/  @!P0 SEL R3, R3, RZ, P1 ;  /* 0x000000ff03038207 */ /* 0x000fca0000800000 */
[----:B0-----:R-:W-:Y:S01]  /*0230*/  STG.E.64 desc[UR4][R4.64], R2 ;  /* 0x0000000204007986 */ /* 0x001fe2000c101b04 */
[----:B------:R-:W-:Y:S05]  /*0240*/  EXIT ;  /* 0x000000000000794d */ /* 0x000fea0003800000 */
.L_x_8:
        /* <DEDUP_REMOVED lines=11> */
.L_x_14:


//--------------------- .text._ZN3cpm10microbench19hmma_latency_kernelEPmi --------------------------
	.section	.text._ZN3cpm10microbench19hmma_latency_kernelEPmi,"ax",@progbits
	.align	128
        .global         _ZN3cpm10microbench19hmma_latency_kernelEPmi
        .type           _ZN3cpm10microbench19hmma_latency_kernelEPmi,@function
        .size           _ZN3cpm10microbench19hmma_latency_kernelEPmi,(.L_x_15 - _ZN3cpm10microbench19hmma_latency_kernelEPmi)
        .other          _ZN3cpm10microbench19hmma_latency_kernelEPmi,@"STO_CUDA_ENTRY STV_DEFAULT"
_ZN3cpm10microbench19hmma_latency_kernelEPmi:
.text._ZN3cpm10microbench19hmma_latency_kernelEPmi:
[----:B------:R-:W-:Y:S01]  /*0000*/  LDC R1, c[0x0][0x37c] ;  /* 0x0000df00ff017b82 */ /* 0x000fe20000000800 */
[----:B------:R-:W-:Y:S01]  /*0010*/  CS2R R4, SR_CLOCKLO ;  /* 0x0000000000047805 */ /* 0x000fe20000015000 */
[----:B------:R-:W0:Y:S01]  /*0020*/  LDCU UR4, c[0x0][0x388] ;  /* 0x00007100ff0477ac */ /* 0x000e220008000800 */
[----:B------:R-:W-:Y:S01]  /*0030*/  PLOP3.LUT P0, PT, PT, PT, PT, 0x8, 0x80 ;  /* 0x000000000080781c */ /* 0x000fe20003f0e170 */
[----:B0-----:R-:W-:-:S09]  /*0040*/  UISETP.GE.AND UP0, UPT, UR4, 0x1, UPT ;  /* 0x000000010400788c */ /* 0x001fd2000bf06270 */
[----:B------:R-:W-:Y:S05]  /*0050*/  BRA.U !UP0, `(.L_x_9) ;  /* 0x00000001082c7547 */ /* 0x000fea000b800000 */
[----:B------:R-:W-:Y:S01]  /*0060*/  IMAD.MOV.U32 R0, RZ, RZ, 0x3c00 ;  /* 0x00003c00ff007424 */ /* 0x000fe200078e00ff */
[----:B------:R-:W-:Y:S01]  /*0070*/  UIADD3 UR4, UPT, UPT, -UR4, URZ, URZ ;  /* 0x000000ff04047290 */ /* 0x000fe2000fffe1ff */
[----:B------:R-:W-:-:S05]  /*0080*/  IMAD.MOV.U32 R2, RZ, RZ, 0x3c00 ;  /* 0x00003c00ff027424 */ /* 0x000fca00078e00ff */
[----:B------:R-:W-:-:S07]  /*0090*/  PRMT R0, R2, 0x5410, R0 ;  /* 0x0000541002007816 */ /* 0x000fce0000000000 */
.L_x_10:
[----:B------:R-:W-:Y:S01]  /*00a0*/  UIADD3 UR4, UPT, UPT, UR4, 0x1, URZ ;  /* 0x0000000104047890 */ /* 0x000fe2000fffe0ff */
[----:B------:R-:W-:-:S03]  /*00b0*/  HFMA2 R2, R0.H0_H0, R0.H1_H1, 1, 1 ;  /* 0x3c003c0000027431 */ /* 0x000fc60000060800 */
[----:B------:R-:W-:Y:S02]  /*00c0*/  UISETP.NE.AND UP0, UPT, UR4, URZ, UPT ;  /* 0x000000ff0400728c */ /* 0x000fe4000bf05270 */
[----:B------:R-:W-:-:S07]  /*00d0*/  PRMT R0, R2, 0x7610, R0 ;  /* 0x0000761002007816 */ /* 0x000fce0000000000 */
[----:B------:R-:W-:Y:S05]  /*00e0*/  BRA.U UP0, `(.L_x_10) ;  /* 0xfffffffd00ec7547 */ /* 0x000fea000b83ffff */
[----:B------:R-:W-:-:S04]  /*00f0*/  PRMT R0, R0, 0x9910, RZ ;  /* 0x0000991000007816 */ /* 0x000fc800000000ff */
[----:B------:R-:W-:-:S13]  /*0100*/  ISETP.EQ.AND P0, PT, R0, RZ, PT ;  /* 0x000000ff0000720c */ /* 0x000fda0003f02270 */
.L_x_9:
[----:B------:R-:W-:Y:S01]  /*0110*/  CS2R R6, SR_CLOCKLO ;  /* 0x0000000000067805 */ /* 0x000fe20000015000 */
[----:B------:R-:W0:Y:S02]  /*0120*/  S2R R0, SR_TID.X ;  /* 0x0000000000007919 */ /* 0x000e240000002100 */
[----:B0-----:R-:W-:-:S13]  /*0130*/  ISETP.NE.AND P1, PT, R0, RZ, PT ;  /* 0x000000ff0000720c */ /* 0x001fda0003f25270 */
[----:B------:R-:W-:Y:S05]  /*0140*/  @P1 EXIT ;  /* 0x000000000000194d */ /* 0x000fea0003800000 */
[----:B------:R-:W0:Y:S01]  /*0150*/  LDC.64 R2, c[0x0][0x380] ;  /* 0x0000e000ff027b82 */ /* 0x000e220000000a00 */
[----:B------:R-:W-:Y:S01]  /*0160*/  ISETP.NE.AND P1, PT, R0, RZ, PT ;  /* 0x000000ff0000720c */ /* 0x000fe20003f25270 */
[----:B------:R-:W0:Y:S01]  /*0170*/  LDCU.64 UR4, c[0x0][0x358] ;  /* 0x00006b00ff0477ac */ /* 0x000e220008000a00 */
[----:B------:R-:W-:-:S05]  /*0180*/  IADD3 R4, P2, PT, -R4, R6, RZ ;  /* 0x0000000604047210 */ /* 0x000fca0007f5e1ff */
[----:B------:R-:W-:-:S06]  /*0190*/  IMAD.X R5, R7, 0x1, ~R5, P2 ;  /* 0x0000000107057824 */ /* 0x000fcc00010e0e05 */
[----:B------:R-:W-:Y:S02]  /*01a0*/  @!P1 SEL R4, R4, RZ, !P0 ;  /* 0x000000ff04049207 */ /* 0x000fe40004000000 */
[----:B------:R-:W-:-:S05]  /*01b0*/  @!P1 SEL R5, R5, RZ, !P0 ;  /* 0x000000ff05059207 */ /* 0x000fca0004000000 */
[----:B0-----:R-:W-:Y:S01]  /*01c0*/  STG.E.64 desc[UR4][R2.64], R4 ;  /* 0x0000000402007986 */ /* 0x001fe2000c101b04 */
[----:B------:R-:W-:Y:S05]  /*01d0*/  EXIT ;  /* 0x000000000000794d */ /* 0x000fea0003800000 */
.L_x_11:
        /* <DEDUP_REMOVED lines=10> */
.L_x_15:


//--------------------- .nv.shared.reserved.0     --------------------------
	.section	.nv.shared.reserved.0,"aw",@nobits
	.weak		__nv_reservedSMEM_offset_0_alias
	.size		__nv_reservedSMEM_offset_0_alias, 0, 64
	.other		__nv_reservedSMEM_offset_0_alias,@"STO_CUDA_RESERVED_SHARED STV_DEFAULT"
__nv_reservedSMEM_offset_0_alias:
	.zero		0
	.zero		64


//--------------------- .nv.constant0._ZN3cpm10microbench22imma_throughput_kernelEPmi --------------------------
	.section	.nv.constant0._ZN3cpm10microbench22imma_throughput_kernelEPmi,"a",@progbits
	.sectionflags	@""
	.align	4
.nv.constant0._ZN3cpm10microbench22imma_throughput_kernelEPmi:
	.zero		908


//--------------------- .nv.constant0._ZN3cpm10microbench19imma_latency_kernelEPmi --------------------------
	.section	.nv.constant0._ZN3cpm10microbench19imma_latency_kernelEPmi,"a",@progbits
	.sectionflags	@""
	.align	4
.nv.constant0._ZN3cpm10microbench19imma_latency_kernelEPmi:
	.zero		908


//--------------------- .nv.constant0._ZN3cpm10microbench22hmma_throughput_kernelEPmi --------------------------
	.section	.nv.constant0._ZN3cpm10microbench22hmma_throughput_kernelEPmi,"a",@progbits
	.sectionflags	@""
	.align	4
.nv.constant0._ZN3cpm10microbench22hmma_throughput_kernelEPmi:
	.zero		908


//--------------------- .nv.constant0._ZN3cpm10microbench19hmma_latency_kernelEPmi --------------------------
	.section	.nv.constant0._ZN3cpm10microbench19hmma_latency_kernelEPmi,"a",@progbits
	.sectionflags	@""
	.align	4
.nv.constant0._ZN3cpm10microbench19hmma_latency_kernelEPmi:
	.zero		908


//--------------------- SYMBOLS --------------------------

	.type		.nv.reservedSmem.offset0,@object
	.size		.nv.reservedSmem.offset0,0x4
